	.headerflags	@"EF_CUDA_TEXMODE_UNIFIED EF_CUDA_64BIT_ADDRESS EF_CUDA_ACCELERATORS EF_CUDA_SM90 EF_CUDA_VIRTUAL_SM(EF_CUDA_SM90)"
	.elftype	@"ET_EXEC"


//--------------------- .nv.info                  --------------------------
	.section	.nv.info,"",@"SHT_CUDA_INFO"
	.align	4


	//----- nvinfo : EIATTR_REGCOUNT
	.align		4
        /*0000*/ 	.byte	0x04, 0x2f
        /*0002*/ 	.short	(.L_1 - .L_0)
	.align		4
.L_0:
        /*0004*/ 	.word	index@(triton_poi_fused_reflection_pad1d_12)
        /*0008*/ 	.word	0x0000000e


	//----- nvinfo : EIATTR_MIN_STACK_SIZE
	.align		4
.L_1:
        /*000c*/ 	.byte	0x04, 0x12
        /*000e*/ 	.short	(.L_3 - .L_2)
	.align		4
.L_2:
        /*0010*/ 	.word	index@(triton_poi_fused_reflection_pad1d_12)
        /*0014*/ 	.word	0x00000000


	//----- nvinfo : EIATTR_FRAME_SIZE
	.align		4
.L_3:
        /*0018*/ 	.byte	0x04, 0x11
        /*001a*/ 	.short	(.L_5 - .L_4)
	.align		4
.L_4:
        /*001c*/ 	.word	index@(triton_poi_fused_reflection_pad1d_12)
        /*0020*/ 	.word	0x00000000


	//----- nvinfo : EIATTR_MIN_STACK_SIZE
	.align		4
.L_5:
        /*0024*/ 	.byte	0x04, 0x12
        /*0026*/ 	.short	(.L_7 - .L_6)
	.align		4
.L_6:
        /*0028*/ 	.word	index@(triton_poi_fused_reflection_pad1d_12)
        /*002c*/ 	.word	0x00000000
.L_7:


//--------------------- .nv.info.triton_poi_fused_reflection_pad1d_12 --------------------------
	.section	.nv.info.triton_poi_fused_reflection_pad1d_12,"",@"SHT_CUDA_INFO"
	.sectionflags	@""
	.align	4


	//----- nvinfo : EIATTR_CUDA_API_VERSION
	.align		4
        /*0000*/ 	.byte	0x04, 0x37
        /*0002*/ 	.short	(.L_9 - .L_8)
.L_8:
        /*0004*/ 	.word	0x0000007c


	//----- nvinfo : EIATTR_KPARAM_INFO
	.align		4
.L_9:
        /*0008*/ 	.byte	0x04, 0x17
        /*000a*/ 	.short	(.L_11 - .L_10)
.L_10:
        /*000c*/ 	.word	0x00000000
        /*0010*/ 	.short	0x0002
        /*0012*/ 	.short	0x0010
        /*0014*/ 	.byte	0x00, 0xf0, 0x11, 0x00


	//----- nvinfo : EIATTR_KPARAM_INFO
	.align		4
.L_11:
        /*0018*/ 	.byte	0x04, 0x17
        /*001a*/ 	.short	(.L_13 - .L_12)
.L_12:
        /*001c*/ 	.word	0x00000000
        /*0020*/ 	.short	0x0001
        /*0022*/ 	.short	0x0008
        /*0024*/ 	.byte	0x00, 0xf4, 0x21, 0x00


	//----- nvinfo : EIATTR_KPARAM_INFO
	.align		4
.L_13:
        /*0028*/ 	.byte	0x04, 0x17
        /*002a*/ 	.short	(.L_15 - .L_14)
.L_14:
        /*002c*/ 	.word	0x00000000
        /*0030*/ 	.short	0x0000
        /*0032*/ 	.short	0x0000
        /*0034*/ 	.byte	0x00, 0xf4, 0x21, 0x00


	//----- nvinfo : EIATTR_SPARSE_MMA_MASK
	.align		4
.L_15:
        /*0038*/ 	.byte	0x03, 0x50
        /*003a*/ 	.short	0x0000


	//----- nvinfo : EIATTR_MAXREG_COUNT
	.align		4
        /*003c*/ 	.byte	0x03, 0x1b
        /*003e*/ 	.short	0x00ff


	//----- nvinfo : EIATTR_EXIT_INSTR_OFFSETS
	.align		4
        /*0040*/ 	.byte	0x04, 0x1c
        /*0042*/ 	.short	(.L_17 - .L_16)


	//   ....[0]....
.L_16:
        /*0044*/ 	.word	0x00000210


	//   ....[1]....
        /*0048*/ 	.word	0x00000230


	//----- nvinfo : EIATTR_REQNTID
	.align		4
.L_17:
        /*004c*/ 	.byte	0x04, 0x10
        /*004e*/ 	.short	(.L_19 - .L_18)
.L_18:
        /*0050*/ 	.word	0x00000080
        /*0054*/ 	.word	0x00000001
        /*0058*/ 	.word	0x00000001


	//----- nvinfo : EIATTR_CBANK_PARAM_SIZE
	.align		4
.L_19:
        /*005c*/ 	.byte	0x03, 0x19
        /*005e*/ 	.short	0x0014


	//----- nvinfo : EIATTR_PARAM_CBANK
	.align		4
        /*0060*/ 	.byte	0x04, 0x0a
        /*0062*/ 	.short	(.L_21 - .L_20)
	.align		4
.L_20:
        /*0064*/ 	.word	index@(.nv.constant0.triton_poi_fused_reflection_pad1d_12)
        /*0068*/ 	.short	0x0210
        /*006a*/ 	.short	0x0014


	//----- nvinfo : EIATTR_SW_WAR
	.align		4
.L_21:
        /*006c*/ 	.byte	0x04, 0x36
        /*006e*/ 	.short	(.L_23 - .L_22)
.L_22:
        /*0070*/ 	.word	0x00000008
.L_23:


//--------------------- .nv.callgraph             --------------------------
	.section	.nv.callgraph,"",@"SHT_CUDA_CALLGRAPH"
	.align	4
	.sectionentsize	8
	.align		4
        /*0000*/ 	.word	0x00000000
	.align		4
        /*0004*/ 	.word	0xffffffff
	.align		4
        /*0008*/ 	.word	0x00000000
	.align		4
        /*000c*/ 	.word	0xfffffffe
	.align		4
        /*0010*/ 	.word	0x00000000
	.align		4
        /*0014*/ 	.word	0xfffffffd
	.align		4
        /*0018*/ 	.word	0x00000000
	.align		4
        /*001c*/ 	.word	0xfffffffc


//--------------------- .text.triton_poi_fused_reflection_pad1d_12 --------------------------
	.section	.text.triton_poi_fused_reflection_pad1d_12,"ax",@progbits
	.align	128
        .global         triton_poi_fused_reflection_pad1d_12
        .type           triton_poi_fused_reflection_pad1d_12,@function
        .size           triton_poi_fused_reflection_pad1d_12,(.L_x_1 - triton_poi_fused_reflection_pad1d_12)
        .other          triton_poi_fused_reflection_pad1d_12,@"STO_CUDA_ENTRY STV_DEFAULT"
triton_poi_fused_reflection_pad1d_12:
.text.triton_poi_fused_reflection_pad1d_12:
[----:B------:R-:W0:Y:S02]  /*0000*/  LDC R1, c[0x0][0x28] ;  /* 0x00000a00ff017b82 */ /* 0x000e240000000800 */
[----:B------:R-:W1:Y:S01]  /*0010*/  S2R R0, SR_TID.X ;  /* 0x0000000000007919 */ /* 0x000e620000002100 */
[----:B------:R-:W-:Y:S01]  /*0020*/  HFMA2.MMA R2, -RZ, RZ, 0, 0 ;  /* 0x00000000ff027435 */ /* 0x000fe200000001ff */
[----:B------:R-:W-:Y:S01]  /*0030*/  IMAD.MOV.U32 R6, RZ, RZ, RZ ;  /* 0x000000ffff067224 */ /* 0x000fe200078e00ff */
[----:B------:R-:W-:Y:S01]  /*0040*/  CS2R R10, SRZ ;  /* 0x00000000000a7805 */ /* 0x000fe2000001ff00 */
[----:B------:R-:W2:Y:S01]  /*0050*/  S2R R3, SR_CTAID.X ;  /* 0x0000000000037919 */ /* 0x000ea20000002500 */
[----:B------:R-:W-:Y:S01]  /*0060*/  ULDC.64 UR4, c[0x0][0x208] ;  /* 0x0000820000047ab9 */ /* 0x000fe20000000a00 */
[----:B-1----:R-:W-:-:S05]  /*0070*/  IMAD.SHL.U32 R0, R0, 0x2, RZ ;  /* 0x0000000200007824 */ /* 0x002fca00078e00ff */
[----:B------:R-:W-:-:S04]  /*0080*/  LOP3.LUT R0, R0, 0xfe, RZ, 0xc0, !PT ;  /* 0x000000fe00007812 */ /* 0x000fc800078ec0ff */
[----:B--2---:R-:W-:-:S04]  /*0090*/  LEA R3, R3, R0, 0x8 ;  /* 0x0000000003037211 */ /* 0x004fc800078e40ff */
[C---:B------:R-:W-:Y:S01]  /*00a0*/  ISETP.GE.AND P0, PT, R3.reuse, 0x118, PT ;  /* 0x000001180300780c */ /* 0x040fe20003f06270 */
[C---:B------:R-:W-:Y:S02]  /*00b0*/  VIADD R7, R3.reuse, 0x1 ;  /* 0x0000000103077836 */ /* 0x040fe40000000000 */
[----:B------:R-:W-:-:S04]  /*00c0*/  IMAD.HI R0, R3, -0x15f15f15, R2 ;  /* 0xea0ea0eb03007827 */ /* 0x000fc800078e0202 */
[----:B------:R-:W-:Y:S01]  /*00d0*/  IMAD.HI R4, R7, -0x15f15f15, R6 ;  /* 0xea0ea0eb07047827 */ /* 0x000fe200078e0206 */
[----:B------:R-:W-:-:S04]  /*00e0*/  SHF.R.U32.HI R5, RZ, 0x1f, R0 ;  /* 0x0000001fff057819 */ /* 0x000fc80000011600 */
[----:B------:R-:W-:Y:S02]  /*00f0*/  SHF.R.U32.HI R9, RZ, 0x1f, R4 ;  /* 0x0000001fff097819 */ /* 0x000fe40000011604 */
[----:B------:R-:W-:Y:S02]  /*0100*/  LEA.HI.SX32 R2, R0, R5, 0x1a ;  /* 0x0000000500027211 */ /* 0x000fe400078fd2ff */
[----:B------:R-:W-:Y:S02]  /*0110*/  LEA.HI.SX32 R9, R4, R9, 0x1a ;  /* 0x0000000904097211 */ /* 0x000fe400078fd2ff */
[----:B------:R-:W1:Y:S01]  /*0120*/  LDC.64 R4, c[0x0][0x210] ;  /* 0x00008400ff047b82 */ /* 0x000e620000000a00 */
[----:B------:R-:W-:Y:S02]  /*0130*/  IMAD R0, R2, -0x46, R3 ;  /* 0xffffffba02007824 */ /* 0x000fe400078e0203 */
[----:B------:R-:W-:-:S03]  /*0140*/  IMAD R9, R9, -0x46, R7 ;  /* 0xffffffba09097824 */ /* 0x000fc600078e0207 */
[----:B------:R-:W-:Y:S01]  /*0150*/  IADD3 R0, R0, -0x3f, RZ ;  /* 0xffffffc100007810 */ /* 0x000fe20007ffe0ff */
[----:B------:R-:W-:-:S03]  /*0160*/  VIADD R9, R9, 0xffffffc1 ;  /* 0xffffffc109097836 */ /* 0x000fc60000000000 */
[----:B------:R-:W-:Y:S02]  /*0170*/  IABS R7, R0 ;  /* 0x0000000000077213 */ /* 0x000fe40000000000 */
[----:B------:R-:W-:Y:S02]  /*0180*/  IABS R9, R9 ;  /* 0x0000000900097213 */ /* 0x000fe40000000000 */
[----:B------:R-:W-:-:S03]  /*0190*/  LEA R7, R2, -R7, 0x6 ;  /* 0x8000000702077211 */ /* 0x000fc600078e30ff */
[----:B------:R-:W-:Y:S02]  /*01a0*/  IMAD R9, R2, 0x40, -R9 ;  /* 0x0000004002097824 */ /* 0x000fe400078e0a09 */
[----:B-1----:R-:W-:-:S04]  /*01b0*/  IMAD.WIDE R6, R7, 0x4, R4 ;  /* 0x0000000407067825 */ /* 0x002fc800078e0204 */
[----:B------:R-:W-:Y:S01]  /*01c0*/  IMAD.WIDE R4, R9, 0x4, R4 ;  /* 0x0000000409047825 */ /* 0x000fe200078e0204 */
[----:B------:R1:W5:Y:S01]  /*01d0*/  @!P0 LDG.E R10, desc[UR4][R6.64+0xfc] ;  /* 0x0000fc04060a8981 */ /* 0x000362000c1e1900 */
[----:B------:R-:W2:Y:S03]  /*01e0*/  LDC.64 R8, c[0x0][0x218] ;  /* 0x00008600ff087b82 */ /* 0x000ea60000000a00 */
[----:B------:R1:W5:Y:S01]  /*01f0*/  @!P0 LDG.E R11, desc[UR4][R4.64+0xfc] ;  /* 0x0000fc04040b8981 */ /* 0x000362000c1e1900 */
[----:B--2---:R-:W-:Y:S01]  /*0200*/  IMAD.WIDE R2, R3, 0x4, R8 ;  /* 0x0000000403027825 */ /* 0x004fe200078e0208 */
[----:B-1----:R-:W-:Y:S06]  /*0210*/  @P0 EXIT ;  /* 0x000000000000094d */ /* 0x002fec0003800000 */
[----:B-----5:R-:W-:Y:S01]  /*0220*/  STG.E.64 desc[UR4][R2.64], R10 ;  /* 0x0000000a02007986 */ /* 0x020fe2000c101b04 */
[----:B------:R-:W-:Y:S05]  /*0230*/  EXIT ;  /* 0x000000000000794d */ /* 0x000fea0003800000 */
.L_x_0:
[----:B------:R-:W-:-:S00]  /*0240*/  BRA `(.L_x_0) ;  /* 0xfffffffc00fc7947 */ /* 0x000fc0000383ffff */
[----:B------:R-:W-:-:S00]  /*0250*/  NOP ;  /* 0x0000000000007918 */ /* 0x000fc00000000000 */
        /* <DEDUP_REMOVED lines=10> */
.L_x_1:


//--------------------- .nv.constant0.triton_poi_fused_reflection_pad1d_12 --------------------------
	.section	.nv.constant0.triton_poi_fused_reflection_pad1d_12,"a",@progbits
	.sectionflags	@""
	.align	4
.nv.constant0.triton_poi_fused_reflection_pad1d_12:
	.zero		548
